//
// Generated by NVIDIA NVVM Compiler
//
// Compiler Build ID: CL-36424714
// Cuda compilation tools, release 13.0, V13.0.88
// Based on NVVM 20.0.0
//

.version 9.0
.target sm_100
.address_size 64

	// .globl	_Z6matvecPfS_S_ii

.visible .entry _Z6matvecPfS_S_ii(
	.param .u64 .ptr .align 1 _Z6matvecPfS_S_ii_param_0,
	.param .u64 .ptr .align 1 _Z6matvecPfS_S_ii_param_1,
	.param .u64 .ptr .align 1 _Z6matvecPfS_S_ii_param_2,
	.param .u32 _Z6matvecPfS_S_ii_param_3,
	.param .u32 _Z6matvecPfS_S_ii_param_4
)
{
	.reg .pred 	%p<12>;
	.reg .b32 	%r<31>;
	.reg .b32 	%f<115>;
	.reg .b64 	%rd<46>;

	ld.param.u64 	%rd14, [_Z6matvecPfS_S_ii_param_0];
	ld.param.u64 	%rd15, [_Z6matvecPfS_S_ii_param_1];
	ld.param.u64 	%rd13, [_Z6matvecPfS_S_ii_param_2];
	ld.param.u32 	%r21, [_Z6matvecPfS_S_ii_param_3];
	cvta.to.global.u64 	%rd1, %rd15;
	cvta.to.global.u64 	%rd2, %rd14;
	mov.u32 	%r26, %tid.x;
	setp.ge.s32 	%p1, %r26, %r21;
	@%p1 bra 	$L__BB0_16;
	add.s32 	%r2, %r21, -1;
	and.b32  	%r3, %r21, 15;
	add.s32 	%r4, %r3, -1;
	and.b32  	%r5, %r21, 7;
	add.s32 	%r6, %r5, -1;
	and.b32  	%r7, %r21, -16;
	and.b32  	%r8, %r21, 3;
	neg.s32 	%r9, %r7;
	add.s64 	%rd3, %rd2, 32;
	mov.u32 	%r10, %ntid.x;
	cvta.to.global.u64 	%rd4, %rd13;
$L__BB0_2:
	setp.lt.u32 	%p2, %r2, 15;
	mul.lo.s32 	%r12, %r26, %r21;
	mov.f32 	%f114, 0f00000000;
	mov.b32 	%r29, 0;
	@%p2 bra 	$L__BB0_5;
	mul.wide.u32 	%rd16, %r12, 4;
	add.s64 	%rd17, %rd1, %rd16;
	add.s64 	%rd44, %rd17, 32;
	mov.f32 	%f114, 0f00000000;
	mov.u64 	%rd45, %rd3;
	mov.u32 	%r27, %r9;
$L__BB0_4:
	.pragma "nounroll";
	ld.global.f32 	%f18, [%rd45+-32];
	ld.global.f32 	%f19, [%rd44+-32];
	fma.rn.f32 	%f20, %f18, %f19, %f114;
	ld.global.f32 	%f21, [%rd45+-28];
	ld.global.f32 	%f22, [%rd44+-28];
	fma.rn.f32 	%f23, %f21, %f22, %f20;
	ld.global.f32 	%f24, [%rd45+-24];
	ld.global.f32 	%f25, [%rd44+-24];
	fma.rn.f32 	%f26, %f24, %f25, %f23;
	ld.global.f32 	%f27, [%rd45+-20];
	ld.global.f32 	%f28, [%rd44+-20];
	fma.rn.f32 	%f29, %f27, %f28, %f26;
	ld.global.f32 	%f30, [%rd45+-16];
	ld.global.f32 	%f31, [%rd44+-16];
	fma.rn.f32 	%f32, %f30, %f31, %f29;
	ld.global.f32 	%f33, [%rd45+-12];
	ld.global.f32 	%f34, [%rd44+-12];
	fma.rn.f32 	%f35, %f33, %f34, %f32;
	ld.global.f32 	%f36, [%rd45+-8];
	ld.global.f32 	%f37, [%rd44+-8];
	fma.rn.f32 	%f38, %f36, %f37, %f35;
	ld.global.f32 	%f39, [%rd45+-4];
	ld.global.f32 	%f40, [%rd44+-4];
	fma.rn.f32 	%f41, %f39, %f40, %f38;
	ld.global.f32 	%f42, [%rd45];
	ld.global.f32 	%f43, [%rd44];
	fma.rn.f32 	%f44, %f42, %f43, %f41;
	ld.global.f32 	%f45, [%rd45+4];
	ld.global.f32 	%f46, [%rd44+4];
	fma.rn.f32 	%f47, %f45, %f46, %f44;
	ld.global.f32 	%f48, [%rd45+8];
	ld.global.f32 	%f49, [%rd44+8];
	fma.rn.f32 	%f50, %f48, %f49, %f47;
	ld.global.f32 	%f51, [%rd45+12];
	ld.global.f32 	%f52, [%rd44+12];
	fma.rn.f32 	%f53, %f51, %f52, %f50;
	ld.global.f32 	%f54, [%rd45+16];
	ld.global.f32 	%f55, [%rd44+16];
	fma.rn.f32 	%f56, %f54, %f55, %f53;
	ld.global.f32 	%f57, [%rd45+20];
	ld.global.f32 	%f58, [%rd44+20];
	fma.rn.f32 	%f59, %f57, %f58, %f56;
	ld.global.f32 	%f60, [%rd45+24];
	ld.global.f32 	%f61, [%rd44+24];
	fma.rn.f32 	%f62, %f60, %f61, %f59;
	ld.global.f32 	%f63, [%rd45+28];
	ld.global.f32 	%f64, [%rd44+28];
	fma.rn.f32 	%f114, %f63, %f64, %f62;
	add.s32 	%r27, %r27, 16;
	add.s64 	%rd45, %rd45, 64;
	add.s64 	%rd44, %rd44, 64;
	setp.ne.s32 	%p3, %r27, 0;
	mov.u32 	%r29, %r7;
	@%p3 bra 	$L__BB0_4;
$L__BB0_5:
	setp.eq.s32 	%p4, %r3, 0;
	@%p4 bra 	$L__BB0_15;
	setp.lt.u32 	%p5, %r4, 7;
	@%p5 bra 	$L__BB0_8;
	cvt.u64.u32 	%rd18, %r29;
	mul.wide.u32 	%rd19, %r29, 4;
	add.s64 	%rd20, %rd2, %rd19;
	ld.global.f32 	%f66, [%rd20];
	add.s32 	%r23, %r29, %r12;
	mul.wide.u32 	%rd21, %r23, 4;
	add.s64 	%rd22, %rd1, %rd21;
	ld.global.f32 	%f67, [%rd22];
	fma.rn.f32 	%f68, %f66, %f67, %f114;
	ld.global.f32 	%f69, [%rd20+4];
	cvt.u64.u32 	%rd23, %r12;
	add.s64 	%rd24, %rd18, %rd23;
	shl.b64 	%rd25, %rd24, 2;
	add.s64 	%rd26, %rd1, %rd25;
	ld.global.f32 	%f70, [%rd26+4];
	fma.rn.f32 	%f71, %f69, %f70, %f68;
	ld.global.f32 	%f72, [%rd20+8];
	ld.global.f32 	%f73, [%rd26+8];
	fma.rn.f32 	%f74, %f72, %f73, %f71;
	ld.global.f32 	%f75, [%rd20+12];
	ld.global.f32 	%f76, [%rd26+12];
	fma.rn.f32 	%f77, %f75, %f76, %f74;
	ld.global.f32 	%f78, [%rd20+16];
	ld.global.f32 	%f79, [%rd26+16];
	fma.rn.f32 	%f80, %f78, %f79, %f77;
	ld.global.f32 	%f81, [%rd20+20];
	ld.global.f32 	%f82, [%rd26+20];
	fma.rn.f32 	%f83, %f81, %f82, %f80;
	ld.global.f32 	%f84, [%rd20+24];
	ld.global.f32 	%f85, [%rd26+24];
	fma.rn.f32 	%f86, %f84, %f85, %f83;
	ld.global.f32 	%f87, [%rd20+28];
	ld.global.f32 	%f88, [%rd26+28];
	fma.rn.f32 	%f114, %f87, %f88, %f86;
	add.s32 	%r29, %r29, 8;
$L__BB0_8:
	setp.eq.s32 	%p6, %r5, 0;
	@%p6 bra 	$L__BB0_15;
	setp.lt.u32 	%p7, %r6, 3;
	@%p7 bra 	$L__BB0_11;
	cvt.u64.u32 	%rd27, %r29;
	mul.wide.u32 	%rd28, %r29, 4;
	add.s64 	%rd29, %rd2, %rd28;
	ld.global.f32 	%f90, [%rd29];
	add.s32 	%r24, %r29, %r12;
	mul.wide.u32 	%rd30, %r24, 4;
	add.s64 	%rd31, %rd1, %rd30;
	ld.global.f32 	%f91, [%rd31];
	fma.rn.f32 	%f92, %f90, %f91, %f114;
	ld.global.f32 	%f93, [%rd29+4];
	cvt.u64.u32 	%rd32, %r12;
	add.s64 	%rd33, %rd27, %rd32;
	shl.b64 	%rd34, %rd33, 2;
	add.s64 	%rd35, %rd1, %rd34;
	ld.global.f32 	%f94, [%rd35+4];
	fma.rn.f32 	%f95, %f93, %f94, %f92;
	ld.global.f32 	%f96, [%rd29+8];
	ld.global.f32 	%f97, [%rd35+8];
	fma.rn.f32 	%f98, %f96, %f97, %f95;
	ld.global.f32 	%f99, [%rd29+12];
	ld.global.f32 	%f100, [%rd35+12];
	fma.rn.f32 	%f114, %f99, %f100, %f98;
	add.s32 	%r29, %r29, 4;
$L__BB0_11:
	setp.eq.s32 	%p8, %r8, 0;
	@%p8 bra 	$L__BB0_15;
	setp.eq.s32 	%p9, %r8, 1;
	cvt.u64.u32 	%rd10, %r29;
	mul.wide.u32 	%rd36, %r29, 4;
	add.s64 	%rd11, %rd2, %rd36;
	ld.global.f32 	%f101, [%rd11];
	add.s32 	%r25, %r29, %r12;
	mul.wide.u32 	%rd37, %r25, 4;
	add.s64 	%rd38, %rd1, %rd37;
	ld.global.f32 	%f102, [%rd38];
	fma.rn.f32 	%f114, %f101, %f102, %f114;
	@%p9 bra 	$L__BB0_15;
	setp.eq.s32 	%p10, %r8, 2;
	ld.global.f32 	%f103, [%rd11+4];
	cvt.u64.u32 	%rd39, %r12;
	add.s64 	%rd40, %rd10, %rd39;
	shl.b64 	%rd41, %rd40, 2;
	add.s64 	%rd12, %rd1, %rd41;
	ld.global.f32 	%f104, [%rd12+4];
	fma.rn.f32 	%f114, %f103, %f104, %f114;
	@%p10 bra 	$L__BB0_15;
	ld.global.f32 	%f105, [%rd11+8];
	ld.global.f32 	%f106, [%rd12+8];
	fma.rn.f32 	%f114, %f105, %f106, %f114;
$L__BB0_15:
	mul.wide.u32 	%rd42, %r26, 4;
	add.s64 	%rd43, %rd4, %rd42;
	st.global.f32 	[%rd43], %f114;
	add.s32 	%r26, %r26, %r10;
	setp.lt.s32 	%p11, %r26, %r21;
	@%p11 bra 	$L__BB0_2;
$L__BB0_16:
	ret;

}


// ===== COMPILED SASS (sm_100) =====

	.target	sm_100

	.elftype	@"ET_EXEC"


//--------------------- .note.nv.tkinfo           --------------------------
	.section	.note.nv.tkinfo,"",@"SHT_NOTE"
	.sectionflags	@"SHF_NOTE_NV_TKINFO"
	.tkinfo
        /*0018*/ 	.word	0x00000002
        /*0030*/ 	.string	""
        /*0030*/ 	.string	"ptxas"
        /*0030*/ 	.string	"Cuda compilation tools, release 13.0, V13.0.88"
        /*0030*/ 	.string	"Build cuda_13.0.r13.0/compiler.36424714_0"
        /*0030*/ 	.string	"-arch sm_100 -m 64 "



//--------------------- .note.nv.cuinfo           --------------------------
	.section	.note.nv.cuinfo,"",@"SHT_NOTE"
	.sectionflags	@"SHF_NOTE_NV_CUINFO"
        /*0018*/ 	.short	0x0002
        /*001a*/ 	.short	0x0064
        /*001c*/ 	.short	0x0082
	.zero		2


//--------------------- .nv.info                  --------------------------
	.section	.nv.info,"",@"SHT_CUDA_INFO"
	.align	4


	//----- nvinfo : EIATTR_REGCOUNT
	.align		4
        /*0000*/ 	.byte	0x04, 0x2f
        /*0002*/ 	.short	(.L_1 - .L_0)
	.align		4
.L_0:
        /*0004*/ 	.word	index@(_Z6matvecPfS_S_ii)
        /*0008*/ 	.word	0x0000001f


	//----- nvinfo : EIATTR_FRAME_SIZE
	.align		4
.L_1:
        /*000c*/ 	.byte	0x04, 0x11
        /*000e*/ 	.short	(.L_3 - .L_2)
	.align		4
.L_2:
        /*0010*/ 	.word	index@(_Z6matvecPfS_S_ii)
        /*0014*/ 	.word	0x00000000


	//----- nvinfo : EIATTR_MIN_STACK_SIZE
	.align		4
.L_3:
        /*0018*/ 	.byte	0x04, 0x12
        /*001a*/ 	.short	(.L_5 - .L_4)
	.align		4
.L_4:
        /*001c*/ 	.word	index@(_Z6matvecPfS_S_ii)
        /*0020*/ 	.word	0x00000000
.L_5:


//--------------------- .nv.compat                --------------------------
	.section	.nv.compat,"",@"SHT_CUDA_COMPAT_INFO"
	.align	4
        /*0000*/ 	.byte	0x02, 0x09, 0x00, 0x00, 0x02, 0x02, 0x01, 0x00, 0x02, 0x05, 0x05, 0x00, 0x03, 0x07, 0x01, 0x01
        /*0010*/ 	.byte	0x02, 0x03, 0x00, 0x00, 0x02, 0x06, 0x01, 0x00, 0x04, 0x0b, 0x08, 0x00, 0x09, 0x00, 0x00, 0x00
        /*0020*/ 	.byte	0x00, 0x00, 0x00, 0x00


//--------------------- .nv.info._Z6matvecPfS_S_ii --------------------------
	.section	.nv.info._Z6matvecPfS_S_ii,"",@"SHT_CUDA_INFO"
	.sectionflags	@""
	.align	4


	//----- nvinfo : EIATTR_CUDA_API_VERSION
	.align		4
        /*0000*/ 	.byte	0x04, 0x37
        /*0002*/ 	.short	(.L_7 - .L_6)
.L_6:
        /*0004*/ 	.word	0x00000082


	//----- nvinfo : EIATTR_KPARAM_INFO
	.align		4
.L_7:
        /*0008*/ 	.byte	0x04, 0x17
        /*000a*/ 	.short	(.L_9 - .L_8)
.L_8:
        /*000c*/ 	.word	0x00000000
        /*0010*/ 	.short	0x0004
        /*0012*/ 	.short	0x001c
        /*0014*/ 	.byte	0x00, 0xf0, 0x11, 0x00


	//----- nvinfo : EIATTR_KPARAM_INFO
	.align		4
.L_9:
        /*0018*/ 	.byte	0x04, 0x17
        /*001a*/ 	.short	(.L_11 - .L_10)
.L_10:
        /*001c*/ 	.word	0x00000000
        /*0020*/ 	.short	0x0003
        /*0022*/ 	.short	0x0018
        /*0024*/ 	.byte	0x00, 0xf0, 0x11, 0x00


	//----- nvinfo : EIATTR_KPARAM_INFO
	.align		4
.L_11:
        /*0028*/ 	.byte	0x04, 0x17
        /*002a*/ 	.short	(.L_13 - .L_12)
.L_12:
        /*002c*/ 	.word	0x00000000
        /*0030*/ 	.short	0x0002
        /*0032*/ 	.short	0x0010
        /*0034*/ 	.byte	0x00, 0xf5, 0x21, 0x00


	//----- nvinfo : EIATTR_KPARAM_INFO
	.align		4
.L_13:
        /*0038*/ 	.byte	0x04, 0x17
        /*003a*/ 	.short	(.L_15 - .L_14)
.L_14:
        /*003c*/ 	.word	0x00000000
        /*0040*/ 	.short	0x0001
        /*0042*/ 	.short	0x0008
        /*0044*/ 	.byte	0x00, 0xf5, 0x21, 0x00


	//----- nvinfo : EIATTR_KPARAM_INFO
	.align		4
.L_15:
        /*0048*/ 	.byte	0x04, 0x17
        /*004a*/ 	.short	(.L_17 - .L_16)
.L_16:
        /*004c*/ 	.word	0x00000000
        /*0050*/ 	.short	0x0000
        /*0052*/ 	.short	0x0000
        /*0054*/ 	.byte	0x00, 0xf5, 0x21, 0x00


	//----- nvinfo : EIATTR_SPARSE_MMA_MASK
	.align		4
.L_17:
        /*0058*/ 	.byte	0x03, 0x50
        /*005a*/ 	.short	0x0000


	//----- nvinfo : EIATTR_MAXREG_COUNT
	.align		4
        /*005c*/ 	.byte	0x03, 0x1b
        /*005e*/ 	.short	0x00ff


	//----- nvinfo : EIATTR_MERCURY_ISA_VERSION
	.align		4
        /*0060*/ 	.byte	0x03, 0x5f
        /*0062*/ 	.short	0x0101


	//----- nvinfo : EIATTR_VRC_CTA_INIT_COUNT
	.align		4
        /*0064*/ 	.byte	0x02, 0x4a
	.zero		1
	.zero		1


	//----- nvinfo : EIATTR_EXIT_INSTR_OFFSETS
	.align		4
        /*0068*/ 	.byte	0x04, 0x1c
        /*006a*/ 	.short	(.L_19 - .L_18)


	//   ....[0]....
.L_18:
        /*006c*/ 	.word	0x00000040


	//   ....[1]....
        /*0070*/ 	.word	0x00000ba0


	//----- nvinfo : EIATTR_CRS_STACK_SIZE
	.align		4
.L_19:
        /*0074*/ 	.byte	0x04, 0x1e
        /*0076*/ 	.short	(.L_21 - .L_20)
.L_20:
        /*0078*/ 	.word	0x00000000


	//----- nvinfo : EIATTR_CBANK_PARAM_SIZE
	.align		4
.L_21:
        /*007c*/ 	.byte	0x03, 0x19
        /*007e*/ 	.short	0x0020


	//----- nvinfo : EIATTR_PARAM_CBANK
	.align		4
        /*0080*/ 	.byte	0x04, 0x0a
        /*0082*/ 	.short	(.L_23 - .L_22)
	.align		4
.L_22:
        /*0084*/ 	.word	index@(.nv.constant0._Z6matvecPfS_S_ii)
        /*0088*/ 	.short	0x0380
        /*008a*/ 	.short	0x0020


	//----- nvinfo : EIATTR_SW_WAR
	.align		4
.L_23:
        /*008c*/ 	.byte	0x04, 0x36
        /*008e*/ 	.short	(.L_25 - .L_24)
.L_24:
        /*0090*/ 	.word	0x00000008
.L_25:


//--------------------- .nv.callgraph             --------------------------
	.section	.nv.callgraph,"",@"SHT_CUDA_CALLGRAPH"
	.align	4
	.sectionentsize	8
	.align		4
        /*0000*/ 	.word	0x00000000
	.align		4
        /*0004*/ 	.word	0xffffffff
	.align		4
        /*0008*/ 	.word	0x00000000
	.align		4
        /*000c*/ 	.word	0xfffffffe
	.align		4
        /*0010*/ 	.word	0x00000000
	.align		4
        /*0014*/ 	.word	0xfffffffd
	.align		4
        /*0018*/ 	.word	0x00000000
	.align		4
        /*001c*/ 	.word	0xfffffffc


//--------------------- .text._Z6matvecPfS_S_ii   --------------------------
	.section	.text._Z6matvecPfS_S_ii,"ax",@progbits
	.align	128
        .global         _Z6matvecPfS_S_ii
        .type           _Z6matvecPfS_S_ii,@function
        .size           _Z6matvecPfS_S_ii,(.L_x_7 - _Z6matvecPfS_S_ii)
        .other          _Z6matvecPfS_S_ii,@"STO_CUDA_ENTRY STV_DEFAULT"
_Z6matvecPfS_S_ii:
.text._Z6matvecPfS_S_ii:
[----:B------:R-:W-:Y:S01]  /*0000*/  LDC R1, c[0x0][0x37c] ;  /* 0x0000df00ff017b82 */ /* 0x000fe20000000800 */
[----:B------:R-:W0:Y:S07]  /*0010*/  S2R R6, SR_TID.X ;  /* 0x0000000000067919 */ /* 0x000e2e0000002100 */
[----:B------:R-:W0:Y:S02]  /*0020*/  LDC R7, c[0x0][0x398] ;  /* 0x0000e600ff077b82 */ /* 0x000e240000000800 */
[----:B0-----:R-:W-:-:S13]  /*0030*/  ISETP.GE.AND P0, PT, R6, R7, PT ;  /* 0x000000070600720c */ /* 0x001fda0003f06270 */
[----:B------:R-:W-:Y:S05]  /*0040*/  @P0 EXIT ;  /* 0x000000000000094d */ /* 0x000fea0003800000 */
[----:B------:R-:W0:Y:S01]  /*0050*/  LDCU.64 UR4, c[0x0][0x380] ;  /* 0x00007000ff0477ac */ /* 0x000e220008000a00 */
[C---:B------:R-:W-:Y:S02]  /*0060*/  IADD3 R0, PT, PT, R7.reuse, -0x1, RZ ;  /* 0xffffffff07007810 */ /* 0x040fe40007ffe0ff */
[C---:B------:R-:W-:Y:S01]  /*0070*/  LOP3.LUT R22, R7.reuse, 0xf, RZ, 0xc0, !PT ;  /* 0x0000000f07167812 */ /* 0x040fe200078ec0ff */
[----:B------:R-:W1:Y:S01]  /*0080*/  LDCU UR6, c[0x0][0x360] ;  /* 0x00006c00ff0677ac */ /* 0x000e620008000800 */
[C---:B------:R-:W-:Y:S02]  /*0090*/  LOP3.LUT R23, R7.reuse, 0x7, RZ, 0xc0, !PT ;  /* 0x0000000707177812 */ /* 0x040fe400078ec0ff */
[----:B------:R-:W-:Y:S01]  /*00a0*/  ISETP.GE.U32.AND P2, PT, R0, 0xf, PT ;  /* 0x0000000f0000780c */ /* 0x000fe20003f46070 */
[----:B------:R-:W2:Y:S01]  /*00b0*/  LDCU.64 UR8, c[0x0][0x358] ;  /* 0x00006b00ff0877ac */ /* 0x000ea20008000a00 */
[----:B------:R-:W-:Y:S02]  /*00c0*/  LOP3.LUT R0, R7, 0xfffffff0, RZ, 0xc0, !PT ;  /* 0xfffffff007007812 */ /* 0x000fe400078ec0ff */
[----:B------:R-:W-:-:S02]  /*00d0*/  IADD3 R2, PT, PT, R22, -0x1, RZ ;  /* 0xffffffff16027810 */ /* 0x000fc40007ffe0ff */
[----:B------:R-:W-:Y:S01]  /*00e0*/  IADD3 R3, PT, PT, R23, -0x1, RZ ;  /* 0xffffffff17037810 */ /* 0x000fe20007ffe0ff */
[----:B------:R-:W-:Y:S01]  /*00f0*/  IMAD.MOV R8, RZ, RZ, -R0 ;  /* 0x000000ffff087224 */ /* 0x000fe200078e0a00 */
[----:B------:R-:W-:Y:S02]  /*0100*/  ISETP.GE.U32.AND P1, PT, R2, 0x7, PT ;  /* 0x000000070200780c */ /* 0x000fe40003f26070 */
[----:B------:R-:W-:Y:S01]  /*0110*/  ISETP.GE.U32.AND P0, PT, R3, 0x3, PT ;  /* 0x000000030300780c */ /* 0x000fe20003f06070 */
[----:B0-----:R-:W-:Y:S01]  /*0120*/  UIADD3 UR4, UP0, UPT, UR4, 0x20, URZ ;  /* 0x0000002004047890 */ /* 0x001fe2000ff1e0ff */
[----:B------:R-:W-:-:S03]  /*0130*/  LOP3.LUT R7, R7, 0x3, RZ, 0xc0, !PT ;  /* 0x0000000307077812 */ /* 0x000fc600078ec0ff */
[----:B-1----:R-:W-:-:S12]  /*0140*/  UIADD3.X UR5, UPT, UPT, URZ, UR5, URZ, UP0, !UPT ;  /* 0x00000005ff057290 */ /* 0x002fd800087fe4ff */
.L_x_5:
[----:B------:R-:W0:Y:S01]  /*0150*/  LDC R9, c[0x0][0x398] ;  /* 0x0000e600ff097b82 */ /* 0x000e220000000800 */
[----:B------:R-:W-:Y:S01]  /*0160*/  HFMA2 R12, -RZ, RZ, 0, 0 ;  /* 0x00000000ff0c7431 */ /* 0x000fe200000001ff */
[----:B------:R-:W-:Y:S01]  /*0170*/  MOV R11, RZ ;  /* 0x000000ff000b7202 */ /* 0x000fe20000000f00 */
[----:B0-----:R-:W-:Y:S01]  /*0180*/  IMAD R10, R6, R9, RZ ;  /* 0x00000009060a7224 */ /* 0x001fe200078e02ff */
[----:B------:R-:W-:Y:S06]  /*0190*/  @!P2 BRA `(.L_x_0) ;  /* 0x000000040008a947 */ /* 0x000fec0003800000 */
[----:B------:R-:W0:Y:S01]  /*01a0*/  LDC.64 R2, c[0x0][0x388] ;  /* 0x0000e200ff027b82 */ /* 0x000e220000000a00 */
[----:B------:R-:W-:Y:S01]  /*01b0*/  IMAD.MOV.U32 R12, RZ, RZ, RZ ;  /* 0x000000ffff0c7224 */ /* 0x000fe200078e00ff */
[----:B------:R-:W-:Y:S01]  /*01c0*/  MOV R13, UR4 ;  /* 0x00000004000d7c02 */ /* 0x000fe20008000f00 */
[----:B------:R-:W-:Y:S02]  /*01d0*/  IMAD.MOV.U32 R11, RZ, RZ, R8 ;  /* 0x000000ffff0b7224 */ /* 0x000fe400078e0008 */
[----:B0-----:R-:W-:-:S03]  /*01e0*/  IMAD.WIDE.U32 R2, R10, 0x4, R2 ;  /* 0x000000040a027825 */ /* 0x001fc600078e0002 */
[----:B------:R-:W-:-:S04]  /*01f0*/  IADD3 R15, P3, PT, R2, 0x20, RZ ;  /* 0x00000020020f7810 */ /* 0x000fc80007f7e0ff */
[----:B------:R-:W-:Y:S02]  /*0200*/  IADD3.X R5, PT, PT, RZ, R3, RZ, P3, !PT ;  /* 0x00000003ff057210 */ /* 0x000fe40001ffe4ff */
[----:B------:R-:W-:-:S07]  /*0210*/  MOV R3, UR5 ;  /* 0x0000000500037c02 */ /* 0x000fce0008000f00 */
.L_x_1:
[----:B------:R-:W-:Y:S02]  /*0220*/  MOV R4, R15 ;  /* 0x0000000f00047202 */ /* 0x000fe40000000f00 */
[----:B------:R-:W-:-:S03]  /*0230*/  MOV R2, R13 ;  /* 0x0000000d00027202 */ /* 0x000fc60000000f00 */
[----:B--2---:R-:W2:Y:S04]  /*0240*/  LDG.E R16, desc[UR8][R4.64+-0x20] ;  /* 0xffffe00804107981 */ /* 0x004ea8000c1e1900 */
[----:B------:R-:W2:Y:S04]  /*0250*/  LDG.E R15, desc[UR8][R2.64+-0x20] ;  /* 0xffffe008020f7981 */ /* 0x000ea8000c1e1900 */
[----:B------:R-:W3:Y:S04]  /*0260*/  LDG.E R26, desc[UR8][R2.64+-0x1c] ;  /* 0xffffe408021a7981 */ /* 0x000ee8000c1e1900 */
[----:B------:R-:W3:Y:S04]  /*0270*/  LDG.E R17, desc[UR8][R4.64+-0x1c] ;  /* 0xffffe40804117981 */ /* 0x000ee8000c1e1900 */
[----:B------:R-:W4:Y:S04]  /*0280*/  LDG.E R14, desc[UR8][R2.64+-0x18] ;  /* 0xffffe808020e7981 */ /* 0x000f28000c1e1900 */
[----:B------:R-:W4:Y:S04]  /*0290*/  LDG.E R13, desc[UR8][R4.64+-0x18] ;  /* 0xffffe808040d7981 */ /* 0x000f28000c1e1900 */
[----:B------:R-:W5:Y:S04]  /*02a0*/  LDG.E R20, desc[UR8][R2.64+-0x14] ;  /* 0xffffec0802147981 */ /* 0x000f68000c1e1900 */
[----:B------:R-:W5:Y:S04]  /*02b0*/  LDG.E R21, desc[UR8][R4.64+-0x14] ;  /* 0xffffec0804157981 */ /* 0x000f68000c1e1900 */
[----:B------:R-:W5:Y:S04]  /*02c0*/  LDG.E R18, desc[UR8][R2.64+-0x10] ;  /* 0xfffff00802127981 */ /* 0x000f68000c1e1900 */
[----:B------:R-:W5:Y:S04]  /*02d0*/  LDG.E R19, desc[UR8][R4.64+-0x10] ;  /* 0xfffff00804137981 */ /* 0x000f68000c1e1900 */
[----:B------:R-:W5:Y:S04]  /*02e0*/  LDG.E R24, desc[UR8][R2.64+-0xc] ;  /* 0xfffff40802187981 */ /* 0x000f68000c1e1900 */
[----:B------:R-:W5:Y:S01]  /*02f0*/  LDG.E R25, desc[UR8][R4.64+-0xc] ;  /* 0xfffff40804197981 */ /* 0x000f62000c1e1900 */
[----:B--2---:R-:W-:-:S03]  /*0300*/  FFMA R15, R15, R16, R12 ;  /* 0x000000100f0f7223 */ /* 0x004fc6000000000c */
[----:B------:R-:W2:Y:S04]  /*0310*/  LDG.E R16, desc[UR8][R2.64+-0x8] ;  /* 0xfffff80802107981 */ /* 0x000ea8000c1e1900 */
[----:B------:R-:W2:Y:S01]  /*0320*/  LDG.E R12, desc[UR8][R2.64+-0x4] ;  /* 0xfffffc08020c7981 */ /* 0x000ea2000c1e1900 */
[----:B---3--:R-:W-:-:S03]  /*0330*/  FFMA R15, R26, R17, R15 ;  /* 0x000000111a0f7223 */ /* 0x008fc6000000000f */
[----:B------:R-:W2:Y:S01]  /*0340*/  LDG.E R17, desc[UR8][R4.64+-0x8] ;  /* 0xfffff80804117981 */ /* 0x000ea2000c1e1900 */
[----:B----4-:R-:W-:-:S03]  /*0350*/  FFMA R27, R14, R13, R15 ;  /* 0x0000000d0e1b7223 */ /* 0x010fc6000000000f */
[----:B------:R-:W3:Y:S04]  /*0360*/  LDG.E R13, desc[UR8][R4.64+-0x4] ;  /* 0xfffffc08040d7981 */ /* 0x000ee8000c1e1900 */
[----:B------:R-:W4:Y:S04]  /*0370*/  LDG.E R14, desc[UR8][R2.64] ;  /* 0x00000008020e7981 */ /* 0x000f28000c1e1900 */
[----:B------:R-:W4:Y:S01]  /*0380*/  LDG.E R15, desc[UR8][R4.64] ;  /* 0x00000008040f7981 */ /* 0x000f22000c1e1900 */
[----:B-----5:R-:W-:-:S03]  /*0390*/  FFMA R27, R20, R21, R27 ;  /* 0x00000015141b7223 */ /* 0x020fc6000000001b */
[----:B------:R-:W5:Y:S04]  /*03a0*/  LDG.E R21, desc[UR8][R2.64+0x4] ;  /* 0x0000040802157981 */ /* 0x000f68000c1e1900 */
[----:B------:R-:W5:Y:S01]  /*03b0*/  LDG.E R20, desc[UR8][R4.64+0x4] ;  /* 0x0000040804147981 */ /* 0x000f62000c1e1900 */
[----:B------:R-:W-:-:S03]  /*03c0*/  FFMA R19, R18, R19, R27 ;  /* 0x0000001312137223 */ /* 0x000fc6000000001b */
[----:B------:R-:W5:Y:S01]  /*03d0*/  LDG.E R18, desc[UR8][R4.64+0x8] ;  /* 0x0000080804127981 */ /* 0x000f62000c1e1900 */
[----:B------:R-:W-:-:S03]  /*03e0*/  FFMA R25, R24, R25, R19 ;  /* 0x0000001918197223 */ /* 0x000fc60000000013 */
[----:B------:R-:W5:Y:S01]  /*03f0*/  LDG.E R19, desc[UR8][R2.64+0x8] ;  /* 0x0000080802137981 */ /* 0x000f62000c1e1900 */
[----:B--2---:R-:W-:-:S03]  /*0400*/  FFMA R25, R16, R17, R25 ;  /* 0x0000001110197223 */ /* 0x004fc60000000019 */
[----:B------:R-:W2:Y:S04]  /*0410*/  LDG.E R16, desc[UR8][R2.64+0xc] ;  /* 0x00000c0802107981 */ /* 0x000ea8000c1e1900 */
[----:B------:R-:W2:Y:S01]  /*0420*/  LDG.E R17, desc[UR8][R4.64+0xc] ;  /* 0x00000c0804117981 */ /* 0x000ea2000c1e1900 */
[----:B---3--:R-:W-:-:S03]  /*0430*/  FFMA R25, R12, R13, R25 ;  /* 0x0000000d0c197223 */ /* 0x008fc60000000019 */
[----:B------:R-:W3:Y:S04]  /*0440*/  LDG.E R12, desc[UR8][R2.64+0x10] ;  /* 0x00001008020c7981 */ /* 0x000ee8000c1e1900 */
[----:B------:R-:W3:Y:S01]  /*0450*/  LDG.E R13, desc[UR8][R4.64+0x10] ;  /* 0x00001008040d7981 */ /* 0x000ee2000c1e1900 */
[----:B----4-:R-:W-:-:S03]  /*0460*/  FFMA R24, R14, R15, R25 ;  /* 0x0000000f0e187223 */ /* 0x010fc60000000019 */
[----:B------:R-:W4:Y:S04]  /*0470*/  LDG.E R14, desc[UR8][R2.64+0x14] ;  /* 0x00001408020e7981 */ /* 0x000f28000c1e1900 */
[----:B------:R-:W4:Y:S01]  /*0480*/  LDG.E R15, desc[UR8][R4.64+0x14] ;  /* 0x00001408040f7981 */ /* 0x000f22000c1e1900 */
[----:B-----5:R-:W-:-:S03]  /*0490*/  FFMA R26, R21, R20, R24 ;  /* 0x00000014151a7223 */ /* 0x020fc60000000018 */
[----:B------:R-:W5:Y:S04]  /*04a0*/  LDG.E R25, desc[UR8][R2.64+0x18] ;  /* 0x0000180802197981 */ /* 0x000f68000c1e1900 */
[----:B------:R-:W5:Y:S04]  /*04b0*/  LDG.E R20, desc[UR8][R4.64+0x18] ;  /* 0x0000180804147981 */ /* 0x000f68000c1e1900 */
[----:B------:R0:W5:Y:S04]  /*04c0*/  LDG.E R21, desc[UR8][R2.64+0x1c] ;  /* 0x00001c0802157981 */ /* 0x000168000c1e1900 */
[----:B------:R1:W5:Y:S01]  /*04d0*/  LDG.E R24, desc[UR8][R4.64+0x1c] ;  /* 0x00001c0804187981 */ /* 0x000362000c1e1900 */
[----:B------:R-:W-:Y:S01]  /*04e0*/  FFMA R19, R19, R18, R26 ;  /* 0x0000001213137223 */ /* 0x000fe2000000001a */
[----:B------:R-:W-:-:S04]  /*04f0*/  IADD3 R11, PT, PT, R11, 0x10, RZ ;  /* 0x000000100b0b7810 */ /* 0x000fc80007ffe0ff */
[----:B------:R-:W-:Y:S01]  /*0500*/  ISETP.NE.AND P3, PT, R11, RZ, PT ;  /* 0x000000ff0b00720c */ /* 0x000fe20003f65270 */
[----:B--2---:R-:W-:-:S04]  /*0510*/  FFMA R17, R16, R17, R19 ;  /* 0x0000001110117223 */ /* 0x004fc80000000013 */
[----:B---3--:R-:W-:-:S04]  /*0520*/  FFMA R13, R12, R13, R17 ;  /* 0x0000000d0c0d7223 */ /* 0x008fc80000000011 */
[----:B----4-:R-:W-:Y:S01]  /*0530*/  FFMA R14, R14, R15, R13 ;  /* 0x0000000f0e0e7223 */ /* 0x010fe2000000000d */
[----:B------:R-:W-:Y:S02]  /*0540*/  IADD3 R13, P4, PT, R2, 0x40, RZ ;  /* 0x00000040020d7810 */ /* 0x000fe40007f9e0ff */
[----:B------:R-:W-:Y:S01]  /*0550*/  IADD3 R15, P5, PT, R4, 0x40, RZ ;  /* 0x00000040040f7810 */ /* 0x000fe20007fbe0ff */
[----:B-----5:R-:W-:Y:S02]  /*0560*/  FFMA R14, R25, R20, R14 ;  /* 0x00000014190e7223 */ /* 0x020fe4000000000e */
[----:B0-----:R-:W-:Y:S01]  /*0570*/  IMAD.X R3, RZ, RZ, R3, P4 ;  /* 0x000000ffff037224 */ /* 0x001fe200020e0603 */
[----:B-1----:R-:W-:Y:S01]  /*0580*/  IADD3.X R5, PT, PT, RZ, R5, RZ, P5, !PT ;  /* 0x00000005ff057210 */ /* 0x002fe20002ffe4ff */
[----:B------:R-:W-:Y:S01]  /*0590*/  FFMA R12, R21, R24, R14 ;  /* 0x00000018150c7223 */ /* 0x000fe2000000000e */
[----:B------:R-:W-:Y:S07]  /*05a0*/  @P3 BRA `(.L_x_1) ;  /* 0xfffffffc001c3947 */ /* 0x000fee000383ffff */
[----:B------:R-:W-:-:S07]  /*05b0*/  MOV R11, R0 ;  /* 0x00000000000b7202 */ /* 0x000fce0000000f00 */
.L_x_0:
[----:B------:R-:W-:-:S13]  /*05c0*/  ISETP.NE.AND P3, PT, R22, RZ, PT ;  /* 0x000000ff1600720c */ /* 0x000fda0003f65270 */
[----:B------:R-:W-:Y:S05]  /*05d0*/  @!P3 BRA `(.L_x_2) ;  /* 0x000000040058b947 */ /* 0x000fea0003800000 */
[----:B------:R-:W-:Y:S01]  /*05e0*/  ISETP.NE.AND P3, PT, R23, RZ, PT ;  /* 0x000000ff1700720c */ /* 0x000fe20003f65270 */
[----:B------:R-:W-:-:S12]  /*05f0*/  @!P1 BRA `(.L_x_3) ;  /* 0x00000000008c9947 */ /* 0x000fd80003800000 */
[----:B------:R-:W0:Y:S01]  /*0600*/  LDC.64 R18, c[0x0][0x388] ;  /* 0x0000e200ff127b82 */ /* 0x000e220000000a00 */
[----:B------:R-:W-:Y:S01]  /*0610*/  IADD3 R5, PT, PT, R10, R11, RZ ;  /* 0x0000000b0a057210 */ /* 0x000fe20007ffe0ff */
[----:B------:R-:W1:Y:S06]  /*0620*/  LDCU.64 UR10, c[0x0][0x388] ;  /* 0x00007100ff0a77ac */ /* 0x000e6c0008000a00 */
[----:B------:R-:W3:Y:S01]  /*0630*/  LDC.64 R2, c[0x0][0x380] ;  /* 0x0000e000ff027b82 */ /* 0x000ee20000000a00 */
[----:B0-----:R-:W-:-:S05]  /*0640*/  IMAD.WIDE.U32 R18, R5, 0x4, R18 ;  /* 0x0000000405127825 */ /* 0x001fca00078e0012 */
[----:B--2---:R-:W2:Y:S01]  /*0650*/  LDG.E R24, desc[UR8][R18.64] ;  /* 0x0000000812187981 */ /* 0x004ea2000c1e1900 */
[----:B---3--:R-:W-:-:S05]  /*0660*/  IMAD.WIDE.U32 R2, R11, 0x4, R2 ;  /* 0x000000040b027825 */ /* 0x008fca00078e0002 */
[----:B------:R-:W2:Y:S01]  /*0670*/  LDG.E R21, desc[UR8][R2.64] ;  /* 0x0000000802157981 */ /* 0x000ea2000c1e1900 */
[----:B------:R-:W-:-:S03]  /*0680*/  IADD3 R5, P4, PT, R10, R11, RZ ;  /* 0x0000000b0a057210 */ /* 0x000fc60007f9e0ff */
[----:B------:R-:W3:Y:S02]  /*0690*/  LDG.E R13, desc[UR8][R2.64+0x4] ;  /* 0x00000408020d7981 */ /* 0x000ee4000c1e1900 */
[----:B------:R-:W-:Y:S01]  /*06a0*/  IMAD.X R14, RZ, RZ, RZ, P4 ;  /* 0x000000ffff0e7224 */ /* 0x000fe200020e06ff */
[C---:B-1----:R-:W-:Y:S01]  /*06b0*/  LEA R4, P4, R5.reuse, UR10, 0x2 ;  /* 0x0000000a05047c11 */ /* 0x042fe2000f8810ff */
[----:B------:R-:W4:Y:S03]  /*06c0*/  LDG.E R15, desc[UR8][R2.64+0x8] ;  /* 0x00000808020f7981 */ /* 0x000f26000c1e1900 */
[----:B------:R-:W-:Y:S01]  /*06d0*/  LEA.HI.X R5, R5, UR11, R14, 0x2, P4 ;  /* 0x0000000b05057c11 */ /* 0x000fe2000a0f140e */
[----:B------:R-:W5:Y:S04]  /*06e0*/  LDG.E R17, desc[UR8][R2.64+0xc] ;  /* 0x00000c0802117981 */ /* 0x000f68000c1e1900 */
[----:B------:R-:W3:Y:S04]  /*06f0*/  LDG.E R14, desc[UR8][R4.64+0x4] ;  /* 0x00000408040e7981 */ /* 0x000ee8000c1e1900 */
        /* <DEDUP_REMOVED lines=9> */
[----:B------:R-:W2:Y:S04]  /*0790*/  LDG.E R24, desc[UR8][R4.64+0x14] ;  /* 0x0000140804187981 */ /* 0x000ea8000c1e1900 */
[----:B------:R-:W2:Y:S01]  /*07a0*/  LDG.E R12, desc[UR8][R4.64+0x18] ;  /* 0x00001808040c7981 */ /* 0x000ea2000c1e1900 */
[----:B---3--:R-:W-:-:S04]  /*07b0*/  FFMA R14, R13, R14, R28 ;  /* 0x0000000e0d0e7223 */ /* 0x008fc8000000001c */
[----:B----4-:R-:W-:-:S04]  /*07c0*/  FFMA R14, R15, R16, R14 ;  /* 0x000000100f0e7223 */ /* 0x010fc8000000000e */
[----:B-----5:R-:W-:-:S04]  /*07d0*/  FFMA R14, R17, R18, R14 ;  /* 0x00000012110e7223 */ /* 0x020fc8000000000e */
[----:B------:R-:W-:Y:S01]  /*07e0*/  FFMA R14, R19, R20, R14 ;  /* 0x00000014130e7223 */ /* 0x000fe2000000000e */
[----:B------:R-:W-:-:S03]  /*07f0*/  IADD3 R11, PT, PT, R11, 0x8, RZ ;  /* 0x000000080b0b7810 */ /* 0x000fc60007ffe0ff */
[----:B--2---:R-:W-:-:S04]  /*0800*/  FFMA R14, R21, R24, R14 ;  /* 0x00000018150e7223 */ /* 0x004fc8000000000e */
[----:B------:R-:W-:-:S04]  /*0810*/  FFMA R27, R27, R12, R14 ;  /* 0x0000000c1b1b7223 */ /* 0x000fc8000000000e */
[----:B------:R-:W-:-:S07]  /*0820*/  FFMA R12, R26, R25, R27 ;  /* 0x000000191a0c7223 */ /* 0x000fce000000001b */
.L_x_3:
[----:B------:R-:W-:Y:S05]  /*0830*/  @!P3 BRA `(.L_x_2) ;  /* 0x0000000000c0b947 */ /* 0x000fea0003800000 */
[----:B------:R-:W-:Y:S01]  /*0840*/  ISETP.NE.AND P3, PT, R7, RZ, PT ;  /* 0x000000ff0700720c */ /* 0x000fe20003f65270 */
[----:B------:R-:W-:-:S12]  /*0850*/  @!P0 BRA `(.L_x_4) ;  /* 0x00000000005c8947 */ /* 0x000fd80003800000 */
[----:B------:R-:W0:Y:S01]  /*0860*/  LDC.64 R14, c[0x0][0x388] ;  /* 0x0000e200ff0e7b82 */ /* 0x000e220000000a00 */
[----:B------:R-:W1:Y:S01]  /*0870*/  LDCU.64 UR10, c[0x0][0x388] ;  /* 0x00007100ff0a77ac */ /* 0x000e620008000a00 */
[CC--:B------:R-:W-:Y:S02]  /*0880*/  IADD3 R3, PT, PT, R10.reuse, R11.reuse, RZ ;  /* 0x0000000b0a037210 */ /* 0x0c0fe40007ffe0ff */
[----:B------:R-:W-:-:S04]  /*0890*/  IADD3 R13, P4, PT, R10, R11, RZ ;  /* 0x0000000b0a0d7210 */ /* 0x000fc80007f9e0ff */
[----:B------:R-:W3:Y:S01]  /*08a0*/  LDC.64 R4, c[0x0][0x380] ;  /* 0x0000e000ff047b82 */ /* 0x000ee20000000a00 */
[----:B------:R-:W-:Y:S02]  /*08b0*/  IADD3.X R16, PT, PT, RZ, RZ, RZ, P4, !PT ;  /* 0x000000ffff107210 */ /* 0x000fe400027fe4ff */
[----:B-1----:R-:W-:Y:S01]  /*08c0*/  LEA R2, P4, R13, UR10, 0x2 ;  /* 0x0000000a0d027c11 */ /* 0x002fe2000f8810ff */
[----:B0-----:R-:W-:-:S03]  /*08d0*/  IMAD.WIDE.U32 R14, R3, 0x4, R14 ;  /* 0x00000004030e7825 */ /* 0x001fc600078e000e */
[----:B------:R-:W-:-:S03]  /*08e0*/  LEA.HI.X R3, R13, UR11, R16, 0x2, P4 ;  /* 0x0000000b0d037c11 */ /* 0x000fc6000a0f1410 */
[----:B--2---:R-:W2:Y:S01]  /*08f0*/  LDG.E R14, desc[UR8][R14.64] ;  /* 0x000000080e0e7981 */ /* 0x004ea2000c1e1900 */
[----:B---3--:R-:W-:-:S03]  /*0900*/  IMAD.WIDE.U32 R4, R11, 0x4, R4 ;  /* 0x000000040b047825 */ /* 0x008fc600078e0004 */
[----:B------:R-:W3:Y:S04]  /*0910*/  LDG.E R17, desc[UR8][R2.64+0x4] ;  /* 0x0000040802117981 */ /* 0x000ee8000c1e1900 */
[----:B------:R-:W2:Y:S04]  /*0920*/  LDG.E R13, desc[UR8][R4.64] ;  /* 0x00000008040d7981 */ /* 0x000ea8000c1e1900 */
[----:B------:R-:W3:Y:S04]  /*0930*/  LDG.E R16, desc[UR8][R4.64+0x4] ;  /* 0x0000040804107981 */ /* 0x000ee8000c1e1900 */
[----:B------:R-:W4:Y:S04]  /*0940*/  LDG.E R18, desc[UR8][R4.64+0x8] ;  /* 0x0000080804127981 */ /* 0x000f28000c1e1900 */
[----:B------:R-:W4:Y:S04]  /*0950*/  LDG.E R19, desc[UR8][R2.64+0x8] ;  /* 0x0000080802137981 */ /* 0x000f28000c1e1900 */
[----:B------:R-:W5:Y:S04]  /*0960*/  LDG.E R21, desc[UR8][R2.64+0xc] ;  /* 0x00000c0802157981 */ /* 0x000f68000c1e1900 */
[----:B------:R-:W5:Y:S01]  /*0970*/  LDG.E R20, desc[UR8][R4.64+0xc] ;  /* 0x00000c0804147981 */ /* 0x000f62000c1e1900 */
[----:B------:R-:W-:-:S02]  /*0980*/  VIADD R11, R11, 0x4 ;  /* 0x000000040b0b7836 */ /* 0x000fc40000000000 */
[----:B--2---:R-:W-:-:S04]  /*0990*/  FFMA R13, R13, R14, R12 ;  /* 0x0000000e0d0d7223 */ /* 0x004fc8000000000c */
[----:B---3--:R-:W-:-:S04]  /*09a0*/  FFMA R13, R16, R17, R13 ;  /* 0x00000011100d7223 */ /* 0x008fc8000000000d */
[----:B----4-:R-:W-:-:S04]  /*09b0*/  FFMA R13, R18, R19, R13 ;  /* 0x00000013120d7223 */ /* 0x010fc8000000000d */
[----:B-----5:R-:W-:-:S07]  /*09c0*/  FFMA R12, R20, R21, R13 ;  /* 0x00000015140c7223 */ /* 0x020fce000000000d */
.L_x_4:
[----:B------:R-:W-:Y:S05]  /*09d0*/  @!P3 BRA `(.L_x_2) ;  /* 0x000000000058b947 */ /* 0x000fea0003800000 */
[----:B------:R-:W0:Y:S01]  /*09e0*/  LDC.64 R4, c[0x0][0x388] ;  /* 0x0000e200ff047b82 */ /* 0x000e220000000a00 */
[----:B------:R-:W-:-:S07]  /*09f0*/  IADD3 R13, PT, PT, R10, R11, RZ ;  /* 0x0000000b0a0d7210 */ /* 0x000fce0007ffe0ff */
[----:B------:R-:W1:Y:S01]  /*0a00*/  LDC.64 R2, c[0x0][0x380] ;  /* 0x0000e000ff027b82 */ /* 0x000e620000000a00 */
[----:B0-----:R-:W-:-:S06]  /*0a10*/  IMAD.WIDE.U32 R4, R13, 0x4, R4 ;  /* 0x000000040d047825 */ /* 0x001fcc00078e0004 */
[----:B--2---:R-:W2:Y:S01]  /*0a20*/  LDG.E R4, desc[UR8][R4.64] ;  /* 0x0000000804047981 */ /* 0x004ea2000c1e1900 */
[----:B-1----:R-:W-:-:S05]  /*0a30*/  IMAD.WIDE.U32 R2, R11, 0x4, R2 ;  /* 0x000000040b027825 */ /* 0x002fca00078e0002 */
[----:B------:R-:W2:Y:S01]  /*0a40*/  LDG.E R13, desc[UR8][R2.64] ;  /* 0x00000008020d7981 */ /* 0x000ea2000c1e1900 */
[----:B------:R-:W-:Y:S01]  /*0a50*/  ISETP.NE.AND P3, PT, R7, 0x1, PT ;  /* 0x000000010700780c */ /* 0x000fe20003f65270 */
[----:B--2---:R-:W-:-:S12]  /*0a60*/  FFMA R12, R13, R4, R12 ;  /* 0x000000040d0c7223 */ /* 0x004fd8000000000c */
[----:B------:R-:W-:Y:S05]  /*0a70*/  @!P3 BRA `(.L_x_2) ;  /* 0x000000000030b947 */ /* 0x000fea0003800000 */
[----:B------:R-:W0:Y:S01]  /*0a80*/  LDCU.64 UR10, c[0x0][0x388] ;  /* 0x00007100ff0a77ac */ /* 0x000e220008000a00 */
[----:B------:R-:W-:Y:S02]  /*0a90*/  IADD3 R10, P4, PT, R10, R11, RZ ;  /* 0x0000000b0a0a7210 */ /* 0x000fe40007f9e0ff */
[----:B------:R-:W-:Y:S01]  /*0aa0*/  ISETP.NE.AND P3, PT, R7, 0x2, PT ;  /* 0x000000020700780c */ /* 0x000fe20003f65270 */
[----:B------:R-:W2:Y:S01]  /*0ab0*/  LDG.E R11, desc[UR8][R2.64+0x4] ;  /* 0x00000408020b7981 */ /* 0x000ea2000c1e1900 */
[----:B------:R-:W-:-:S11]  /*0ac0*/  IADD3.X R5, PT, PT, RZ, RZ, RZ, P4, !PT ;  /* 0x000000ffff057210 */ /* 0x000fd600027fe4ff */
[----:B------:R-:W3:Y:S01]  /*0ad0*/  @P3 LDG.E R13, desc[UR8][R2.64+0x8] ;  /* 0x00000808020d3981 */ /* 0x000ee2000c1e1900 */
[----:B0-----:R-:W-:-:S04]  /*0ae0*/  LEA R4, P4, R10, UR10, 0x2 ;  /* 0x0000000a0a047c11 */ /* 0x001fc8000f8810ff */
[----:B------:R-:W-:-:S05]  /*0af0*/  LEA.HI.X R5, R10, UR11, R5, 0x2, P4 ;  /* 0x0000000b0a057c11 */ /* 0x000fca000a0f1405 */
[----:B------:R-:W2:Y:S04]  /*0b00*/  LDG.E R10, desc[UR8][R4.64+0x4] ;  /* 0x00000408040a7981 */ /* 0x000ea8000c1e1900 */
[----:B------:R-:W3:Y:S01]  /*0b10*/  @P3 LDG.E R14, desc[UR8][R4.64+0x8] ;  /* 0x00000808040e3981 */ /* 0x000ee2000c1e1900 */
[----:B--2---:R-:W-:-:S04]  /*0b20*/  FFMA R12, R11, R10, R12 ;  /* 0x0000000a0b0c7223 */ /* 0x004fc8000000000c */
[----:B---3--:R-:W-:-:S07]  /*0b30*/  @P3 FFMA R12, R13, R14, R12 ;  /* 0x0000000e0d0c3223 */ /* 0x008fce000000000c */
.L_x_2:
[----:B------:R-:W0:Y:S02]  /*0b40*/  LDC.64 R2, c[0x0][0x390] ;  /* 0x0000e400ff027b82 */ /* 0x000e240000000a00 */
[C---:B0-----:R-:W-:Y:S01]  /*0b50*/  IMAD.WIDE.U32 R2, R6.reuse, 0x4, R2 ;  /* 0x0000000406027825 */ /* 0x041fe200078e0002 */
[----:B------:R-:W-:-:S04]  /*0b60*/  IADD3 R6, PT, PT, R6, UR6, RZ ;  /* 0x0000000606067c10 */ /* 0x000fc8000fffe0ff */
[----:B--2---:R0:W-:Y:S01]  /*0b70*/  STG.E desc[UR8][R2.64], R12 ;  /* 0x0000000c02007986 */ /* 0x0041e2000c101908 */
[----:B------:R-:W-:-:S13]  /*0b80*/  ISETP.GE.AND P3, PT, R6, R9, PT ;  /* 0x000000090600720c */ /* 0x000fda0003f66270 */
[----:B0-----:R-:W-:Y:S05]  /*0b90*/  @!P3 BRA `(.L_x_5) ;  /* 0xfffffff4006cb947 */ /* 0x001fea000383ffff */
[----:B------:R-:W-:Y:S05]  /*0ba0*/  EXIT ;  /* 0x000000000000794d */ /* 0x000fea0003800000 */
.L_x_6:
[----:B------:R-:W-:-:S00]  /*0bb0*/  BRA `(.L_x_6) ;  /* 0xfffffffc00fc7947 */ /* 0x000fc0000383ffff */
[----:B------:R-:W-:-:S00]  /*0bc0*/  NOP ;  /* 0x0000000000007918 */ /* 0x000fc00000000000 */
        /* <DEDUP_REMOVED lines=11> */
.L_x_7:


//--------------------- .nv.shared.reserved.0     --------------------------
	.section	.nv.shared.reserved.0,"aw",@nobits
	.weak		__nv_reservedSMEM_offset_0_alias
	.size		__nv_reservedSMEM_offset_0_alias, 0, 64
	.other		__nv_reservedSMEM_offset_0_alias,@"STO_CUDA_RESERVED_SHARED STV_DEFAULT"
__nv_reservedSMEM_offset_0_alias:
	.zero		0
	.zero		64


//--------------------- .nv.constant0._Z6matvecPfS_S_ii --------------------------
	.section	.nv.constant0._Z6matvecPfS_S_ii,"a",@progbits
	.sectionflags	@""
	.align	4
.nv.constant0._Z6matvecPfS_S_ii:
	.zero		928


//--------------------- SYMBOLS --------------------------

	.type		.nv.reservedSmem.offset0,@object
	.size		.nv.reservedSmem.offset0,0x4
